//
// Generated by NVIDIA NVVM Compiler
//
// Compiler Build ID: CL-36424714
// Cuda compilation tools, release 13.0, V13.0.88
// Based on NVVM 20.0.0
//

.version 9.0
.target sm_100
.address_size 64

	// .globl	_Z15matrixSumDevicePfS_S_ii

.visible .entry _Z15matrixSumDevicePfS_S_ii(
	.param .u64 .ptr .align 1 _Z15matrixSumDevicePfS_S_ii_param_0,
	.param .u64 .ptr .align 1 _Z15matrixSumDevicePfS_S_ii_param_1,
	.param .u64 .ptr .align 1 _Z15matrixSumDevicePfS_S_ii_param_2,
	.param .u32 _Z15matrixSumDevicePfS_S_ii_param_3,
	.param .u32 _Z15matrixSumDevicePfS_S_ii_param_4
)
{
	.reg .pred 	%p<4>;
	.reg .b32 	%r<14>;
	.reg .b32 	%f<4>;
	.reg .b64 	%rd<11>;

	ld.param.u64 	%rd1, [_Z15matrixSumDevicePfS_S_ii_param_0];
	ld.param.u64 	%rd2, [_Z15matrixSumDevicePfS_S_ii_param_1];
	ld.param.u64 	%rd3, [_Z15matrixSumDevicePfS_S_ii_param_2];
	ld.param.u32 	%r2, [_Z15matrixSumDevicePfS_S_ii_param_3];
	ld.param.u32 	%r3, [_Z15matrixSumDevicePfS_S_ii_param_4];
	mov.u32 	%r5, %tid.x;
	mov.u32 	%r6, %ctaid.x;
	mov.u32 	%r7, %ntid.x;
	mad.lo.s32 	%r8, %r6, %r7, %r5;
	mov.u32 	%r9, %tid.y;
	mov.u32 	%r10, %ctaid.y;
	mov.u32 	%r11, %ntid.y;
	mad.lo.s32 	%r12, %r10, %r11, %r9;
	mad.lo.s32 	%r1, %r3, %r8, %r12;
	setp.ge.s32 	%p1, %r8, %r2;
	setp.ge.s32 	%p2, %r12, %r3;
	or.pred  	%p3, %p1, %p2;
	@%p3 bra 	$L__BB0_2;
	cvta.to.global.u64 	%rd4, %rd1;
	cvta.to.global.u64 	%rd5, %rd2;
	cvta.to.global.u64 	%rd6, %rd3;
	mul.wide.s32 	%rd7, %r1, 4;
	add.s64 	%rd8, %rd4, %rd7;
	ld.global.f32 	%f1, [%rd8];
	add.s64 	%rd9, %rd5, %rd7;
	ld.global.f32 	%f2, [%rd9];
	add.f32 	%f3, %f1, %f2;
	add.s64 	%rd10, %rd6, %rd7;
	st.global.f32 	[%rd10], %f3;
$L__BB0_2:
	ret;

}


// ===== COMPILED SASS (sm_100) =====

	.target	sm_100

	.elftype	@"ET_EXEC"


//--------------------- .note.nv.tkinfo           --------------------------
	.section	.note.nv.tkinfo,"",@"SHT_NOTE"
	.sectionflags	@"SHF_NOTE_NV_TKINFO"
	.tkinfo
        /*0018*/ 	.word	0x00000002
        /*0030*/ 	.string	""
        /*0030*/ 	.string	"ptxas"
        /*0030*/ 	.string	"Cuda compilation tools, release 13.0, V13.0.88"
        /*0030*/ 	.string	"Build cuda_13.0.r13.0/compiler.36424714_0"
        /*0030*/ 	.string	"-arch sm_100 -m 64 "



//--------------------- .note.nv.cuinfo           --------------------------
	.section	.note.nv.cuinfo,"",@"SHT_NOTE"
	.sectionflags	@"SHF_NOTE_NV_CUINFO"
        /*0018*/ 	.short	0x0002
        /*001a*/ 	.short	0x0064
        /*001c*/ 	.short	0x0082
	.zero		2


//--------------------- .nv.info                  --------------------------
	.section	.nv.info,"",@"SHT_CUDA_INFO"
	.align	4


	//----- nvinfo : EIATTR_REGCOUNT
	.align		4
        /*0000*/ 	.byte	0x04, 0x2f
        /*0002*/ 	.short	(.L_1 - .L_0)
	.align		4
.L_0:
        /*0004*/ 	.word	index@(_Z15matrixSumDevicePfS_S_ii)
        /*0008*/ 	.word	0x0000000c


	//----- nvinfo : EIATTR_FRAME_SIZE
	.align		4
.L_1:
        /*000c*/ 	.byte	0x04, 0x11
        /*000e*/ 	.short	(.L_3 - .L_2)
	.align		4
.L_2:
        /*0010*/ 	.word	index@(_Z15matrixSumDevicePfS_S_ii)
        /*0014*/ 	.word	0x00000000


	//----- nvinfo : EIATTR_MIN_STACK_SIZE
	.align		4
.L_3:
        /*0018*/ 	.byte	0x04, 0x12
        /*001a*/ 	.short	(.L_5 - .L_4)
	.align		4
.L_4:
        /*001c*/ 	.word	index@(_Z15matrixSumDevicePfS_S_ii)
        /*0020*/ 	.word	0x00000000
.L_5:


//--------------------- .nv.compat                --------------------------
	.section	.nv.compat,"",@"SHT_CUDA_COMPAT_INFO"
	.align	4
        /*0000*/ 	.byte	0x02, 0x09, 0x00, 0x00, 0x02, 0x02, 0x01, 0x00, 0x02, 0x05, 0x05, 0x00, 0x03, 0x07, 0x01, 0x01
        /*0010*/ 	.byte	0x02, 0x03, 0x00, 0x00, 0x02, 0x06, 0x01, 0x00, 0x04, 0x0b, 0x08, 0x00, 0x09, 0x00, 0x00, 0x00
        /*0020*/ 	.byte	0x00, 0x00, 0x00, 0x00


//--------------------- .nv.info._Z15matrixSumDevicePfS_S_ii --------------------------
	.section	.nv.info._Z15matrixSumDevicePfS_S_ii,"",@"SHT_CUDA_INFO"
	.sectionflags	@""
	.align	4


	//----- nvinfo : EIATTR_CUDA_API_VERSION
	.align		4
        /*0000*/ 	.byte	0x04, 0x37
        /*0002*/ 	.short	(.L_7 - .L_6)
.L_6:
        /*0004*/ 	.word	0x00000082


	//----- nvinfo : EIATTR_KPARAM_INFO
	.align		4
.L_7:
        /*0008*/ 	.byte	0x04, 0x17
        /*000a*/ 	.short	(.L_9 - .L_8)
.L_8:
        /*000c*/ 	.word	0x00000000
        /*0010*/ 	.short	0x0004
        /*0012*/ 	.short	0x001c
        /*0014*/ 	.byte	0x00, 0xf0, 0x11, 0x00


	//----- nvinfo : EIATTR_KPARAM_INFO
	.align		4
.L_9:
        /*0018*/ 	.byte	0x04, 0x17
        /*001a*/ 	.short	(.L_11 - .L_10)
.L_10:
        /*001c*/ 	.word	0x00000000
        /*0020*/ 	.short	0x0003
        /*0022*/ 	.short	0x0018
        /*0024*/ 	.byte	0x00, 0xf0, 0x11, 0x00


	//----- nvinfo : EIATTR_KPARAM_INFO
	.align		4
.L_11:
        /*0028*/ 	.byte	0x04, 0x17
        /*002a*/ 	.short	(.L_13 - .L_12)
.L_12:
        /*002c*/ 	.word	0x00000000
        /*0030*/ 	.short	0x0002
        /*0032*/ 	.short	0x0010
        /*0034*/ 	.byte	0x00, 0xf5, 0x21, 0x00


	//----- nvinfo : EIATTR_KPARAM_INFO
	.align		4
.L_13:
        /*0038*/ 	.byte	0x04, 0x17
        /*003a*/ 	.short	(.L_15 - .L_14)
.L_14:
        /*003c*/ 	.word	0x00000000
        /*0040*/ 	.short	0x0001
        /*0042*/ 	.short	0x0008
        /*0044*/ 	.byte	0x00, 0xf5, 0x21, 0x00


	//----- nvinfo : EIATTR_KPARAM_INFO
	.align		4
.L_15:
        /*0048*/ 	.byte	0x04, 0x17
        /*004a*/ 	.short	(.L_17 - .L_16)
.L_16:
        /*004c*/ 	.word	0x00000000
        /*0050*/ 	.short	0x0000
        /*0052*/ 	.short	0x0000
        /*0054*/ 	.byte	0x00, 0xf5, 0x21, 0x00


	//----- nvinfo : EIATTR_SPARSE_MMA_MASK
	.align		4
.L_17:
        /*0058*/ 	.byte	0x03, 0x50
        /*005a*/ 	.short	0x0000


	//----- nvinfo : EIATTR_MAXREG_COUNT
	.align		4
        /*005c*/ 	.byte	0x03, 0x1b
        /*005e*/ 	.short	0x00ff


	//----- nvinfo : EIATTR_MERCURY_ISA_VERSION
	.align		4
        /*0060*/ 	.byte	0x03, 0x5f
        /*0062*/ 	.short	0x0101


	//----- nvinfo : EIATTR_VRC_CTA_INIT_COUNT
	.align		4
        /*0064*/ 	.byte	0x02, 0x4a
	.zero		1
	.zero		1


	//----- nvinfo : EIATTR_EXIT_INSTR_OFFSETS
	.align		4
        /*0068*/ 	.byte	0x04, 0x1c
        /*006a*/ 	.short	(.L_19 - .L_18)


	//   ....[0]....
.L_18:
        /*006c*/ 	.word	0x000000d0


	//   ....[1]....
        /*0070*/ 	.word	0x00000190


	//----- nvinfo : EIATTR_CBANK_PARAM_SIZE
	.align		4
.L_19:
        /*0074*/ 	.byte	0x03, 0x19
        /*0076*/ 	.short	0x0020


	//----- nvinfo : EIATTR_PARAM_CBANK
	.align		4
        /*0078*/ 	.byte	0x04, 0x0a
        /*007a*/ 	.short	(.L_21 - .L_20)
	.align		4
.L_20:
        /*007c*/ 	.word	index@(.nv.constant0._Z15matrixSumDevicePfS_S_ii)
        /*0080*/ 	.short	0x0380
        /*0082*/ 	.short	0x0020


	//----- nvinfo : EIATTR_SW_WAR
	.align		4
.L_21:
        /*0084*/ 	.byte	0x04, 0x36
        /*0086*/ 	.short	(.L_23 - .L_22)
.L_22:
        /*0088*/ 	.word	0x00000008
.L_23:


//--------------------- .nv.callgraph             --------------------------
	.section	.nv.callgraph,"",@"SHT_CUDA_CALLGRAPH"
	.align	4
	.sectionentsize	8
	.align		4
        /*0000*/ 	.word	0x00000000
	.align		4
        /*0004*/ 	.word	0xffffffff
	.align		4
        /*0008*/ 	.word	0x00000000
	.align		4
        /*000c*/ 	.word	0xfffffffe
	.align		4
        /*0010*/ 	.word	0x00000000
	.align		4
        /*0014*/ 	.word	0xfffffffd
	.align		4
        /*0018*/ 	.word	0x00000000
	.align		4
        /*001c*/ 	.word	0xfffffffc


//--------------------- .text._Z15matrixSumDevicePfS_S_ii --------------------------
	.section	.text._Z15matrixSumDevicePfS_S_ii,"ax",@progbits
	.align	128
        .global         _Z15matrixSumDevicePfS_S_ii
        .type           _Z15matrixSumDevicePfS_S_ii,@function
        .size           _Z15matrixSumDevicePfS_S_ii,(.L_x_1 - _Z15matrixSumDevicePfS_S_ii)
        .other          _Z15matrixSumDevicePfS_S_ii,@"STO_CUDA_ENTRY STV_DEFAULT"
_Z15matrixSumDevicePfS_S_ii:
.text._Z15matrixSumDevicePfS_S_ii:
[----:B------:R-:W-:Y:S01]  /*0000*/  LDC R1, c[0x0][0x37c] ;  /* 0x0000df00ff017b82 */ /* 0x000fe20000000800 */
[----:B------:R-:W0:Y:S07]  /*0010*/  S2R R3, SR_TID.Y ;  /* 0x0000000000037919 */ /* 0x000e2e0000002200 */
[----:B------:R-:W1:Y:S01]  /*0020*/  LDC R5, c[0x0][0x360] ;  /* 0x0000d800ff057b82 */ /* 0x000e620000000800 */
[----:B------:R-:W2:Y:S01]  /*0030*/  LDCU.64 UR6, c[0x0][0x398] ;  /* 0x00007300ff0677ac */ /* 0x000ea20008000a00 */
[----:B------:R-:W1:Y:S06]  /*0040*/  S2R R0, SR_TID.X ;  /* 0x0000000000007919 */ /* 0x000e6c0000002100 */
[----:B------:R-:W0:Y:S08]  /*0050*/  S2UR UR5, SR_CTAID.Y ;  /* 0x00000000000579c3 */ /* 0x000e300000002600 */
[----:B------:R-:W0:Y:S08]  /*0060*/  LDC R2, c[0x0][0x364] ;  /* 0x0000d900ff027b82 */ /* 0x000e300000000800 */
[----:B------:R-:W1:Y:S01]  /*0070*/  S2UR UR4, SR_CTAID.X ;  /* 0x00000000000479c3 */ /* 0x000e620000002500 */
[----:B0-----:R-:W-:-:S05]  /*0080*/  IMAD R3, R2, UR5, R3 ;  /* 0x0000000502037c24 */ /* 0x001fca000f8e0203 */
[----:B--2---:R-:W-:Y:S01]  /*0090*/  ISETP.GE.AND P0, PT, R3, UR7, PT ;  /* 0x0000000703007c0c */ /* 0x004fe2000bf06270 */
[----:B-1----:R-:W-:-:S04]  /*00a0*/  IMAD R0, R5, UR4, R0 ;  /* 0x0000000405007c24 */ /* 0x002fc8000f8e0200 */
[C---:B------:R-:W-:Y:S01]  /*00b0*/  IMAD R9, R0.reuse, UR7, R3 ;  /* 0x0000000700097c24 */ /* 0x040fe2000f8e0203 */
[----:B------:R-:W-:-:S13]  /*00c0*/  ISETP.GE.OR P0, PT, R0, UR6, P0 ;  /* 0x0000000600007c0c */ /* 0x000fda0008706670 */
[----:B------:R-:W-:Y:S05]  /*00d0*/  @P0 EXIT ;  /* 0x000000000000094d */ /* 0x000fea0003800000 */
[----:B------:R-:W0:Y:S01]  /*00e0*/  LDC.64 R2, c[0x0][0x380] ;  /* 0x0000e000ff027b82 */ /* 0x000e220000000a00 */
[----:B------:R-:W1:Y:S07]  /*00f0*/  LDCU.64 UR4, c[0x0][0x358] ;  /* 0x00006b00ff0477ac */ /* 0x000e6e0008000a00 */
[----:B------:R-:W2:Y:S08]  /*0100*/  LDC.64 R4, c[0x0][0x388] ;  /* 0x0000e200ff047b82 */ /* 0x000eb00000000a00 */
[----:B------:R-:W3:Y:S01]  /*0110*/  LDC.64 R6, c[0x0][0x390] ;  /* 0x0000e400ff067b82 */ /* 0x000ee20000000a00 */
[----:B0-----:R-:W-:-:S06]  /*0120*/  IMAD.WIDE R2, R9, 0x4, R2 ;  /* 0x0000000409027825 */ /* 0x001fcc00078e0202 */
[----:B-1----:R-:W4:Y:S01]  /*0130*/  LDG.E R2, desc[UR4][R2.64] ;  /* 0x0000000402027981 */ /* 0x002f22000c1e1900 */
[----:B--2---:R-:W-:-:S06]  /*0140*/  IMAD.WIDE R4, R9, 0x4, R4 ;  /* 0x0000000409047825 */ /* 0x004fcc00078e0204 */
[----:B------:R-:W4:Y:S01]  /*0150*/  LDG.E R5, desc[UR4][R4.64] ;  /* 0x0000000404057981 */ /* 0x000f22000c1e1900 */
[----:B---3--:R-:W-:-:S04]  /*0160*/  IMAD.WIDE R6, R9, 0x4, R6 ;  /* 0x0000000409067825 */ /* 0x008fc800078e0206 */
[----:B----4-:R-:W-:-:S05]  /*0170*/  FADD R9, R2, R5 ;  /* 0x0000000502097221 */ /* 0x010fca0000000000 */
[----:B------:R-:W-:Y:S01]  /*0180*/  STG.E desc[UR4][R6.64], R9 ;  /* 0x0000000906007986 */ /* 0x000fe2000c101904 */
[----:B------:R-:W-:Y:S05]  /*0190*/  EXIT ;  /* 0x000000000000794d */ /* 0x000fea0003800000 */
.L_x_0:
[----:B------:R-:W-:-:S00]  /*01a0*/  BRA `(.L_x_0) ;  /* 0xfffffffc00fc7947 */ /* 0x000fc0000383ffff */
[----:B------:R-:W-:-:S00]  /*01b0*/  NOP ;  /* 0x0000000000007918 */ /* 0x000fc00000000000 */
        /* <DEDUP_REMOVED lines=12> */
.L_x_1:


//--------------------- .nv.shared.reserved.0     --------------------------
	.section	.nv.shared.reserved.0,"aw",@nobits
	.weak		__nv_reservedSMEM_offset_0_alias
	.size		__nv_reservedSMEM_offset_0_alias, 0, 64
	.other		__nv_reservedSMEM_offset_0_alias,@"STO_CUDA_RESERVED_SHARED STV_DEFAULT"
__nv_reservedSMEM_offset_0_alias:
	.zero		0
	.zero		64


//--------------------- .nv.constant0._Z15matrixSumDevicePfS_S_ii --------------------------
	.section	.nv.constant0._Z15matrixSumDevicePfS_S_ii,"a",@progbits
	.sectionflags	@""
	.align	4
.nv.constant0._Z15matrixSumDevicePfS_S_ii:
	.zero		928


//--------------------- SYMBOLS --------------------------

	.type		.nv.reservedSmem.offset0,@object
	.size		.nv.reservedSmem.offset0,0x4
